	.headerflags	@"EF_CUDA_TEXMODE_UNIFIED EF_CUDA_64BIT_ADDRESS EF_CUDA_ACCELERATORS EF_CUDA_SM90 EF_CUDA_VIRTUAL_SM(EF_CUDA_SM90)"
	.elftype	@"ET_EXEC"


//--------------------- .nv.info                  --------------------------
	.section	.nv.info,"",@"SHT_CUDA_INFO"
	.align	4


	//----- nvinfo : EIATTR_REGCOUNT
	.align		4
        /*0000*/ 	.byte	0x04, 0x2f
        /*0002*/ 	.short	(.L_3 - .L_2)
	.align		4
.L_2:
        /*0004*/ 	.word	index@(triton_poi_fused__native_batch_norm_legit_no_training_24)
        /*0008*/ 	.word	0x00000012


	//----- nvinfo : EIATTR_MIN_STACK_SIZE
	.align		4
.L_3:
        /*000c*/ 	.byte	0x04, 0x12
        /*000e*/ 	.short	(.L_5 - .L_4)
	.align		4
.L_4:
        /*0010*/ 	.word	index@(triton_poi_fused__native_batch_norm_legit_no_training_24)
        /*0014*/ 	.word	0x00000000


	//----- nvinfo : EIATTR_FRAME_SIZE
	.align		4
.L_5:
        /*0018*/ 	.byte	0x04, 0x11
        /*001a*/ 	.short	(.L_7 - .L_6)
	.align		4
.L_6:
        /*001c*/ 	.word	index@(triton_poi_fused__native_batch_norm_legit_no_training_24)
        /*0020*/ 	.word	0x00000000


	//----- nvinfo : EIATTR_MIN_STACK_SIZE
	.align		4
.L_7:
        /*0024*/ 	.byte	0x04, 0x12
        /*0026*/ 	.short	(.L_9 - .L_8)
	.align		4
.L_8:
        /*0028*/ 	.word	index@(triton_poi_fused__native_batch_norm_legit_no_training_24)
        /*002c*/ 	.word	0x00000000
.L_9:


//--------------------- .nv.info.triton_poi_fused__native_batch_norm_legit_no_training_24 --------------------------
	.section	.nv.info.triton_poi_fused__native_batch_norm_legit_no_training_24,"",@"SHT_CUDA_INFO"
	.sectionflags	@""
	.align	4


	//----- nvinfo : EIATTR_CUDA_API_VERSION
	.align		4
        /*0000*/ 	.byte	0x04, 0x37
        /*0002*/ 	.short	(.L_11 - .L_10)
.L_10:
        /*0004*/ 	.word	0x0000007c


	//----- nvinfo : EIATTR_KPARAM_INFO
	.align		4
.L_11:
        /*0008*/ 	.byte	0x04, 0x17
        /*000a*/ 	.short	(.L_13 - .L_12)
.L_12:
        /*000c*/ 	.word	0x00000000
        /*0010*/ 	.short	0x0006
        /*0012*/ 	.short	0x0030
        /*0014*/ 	.byte	0x00, 0xf0, 0x11, 0x00


	//----- nvinfo : EIATTR_KPARAM_INFO
	.align		4
.L_13:
        /*0018*/ 	.byte	0x04, 0x17
        /*001a*/ 	.short	(.L_15 - .L_14)
.L_14:
        /*001c*/ 	.word	0x00000000
        /*0020*/ 	.short	0x0005
        /*0022*/ 	.short	0x0028
        /*0024*/ 	.byte	0x00, 0xf4, 0x21, 0x00


	//----- nvinfo : EIATTR_KPARAM_INFO
	.align		4
.L_15:
        /*0028*/ 	.byte	0x04, 0x17
        /*002a*/ 	.short	(.L_17 - .L_16)
.L_16:
        /*002c*/ 	.word	0x00000000
        /*0030*/ 	.short	0x0004
        /*0032*/ 	.short	0x0020
        /*0034*/ 	.byte	0x00, 0xf4, 0x21, 0x00


	//----- nvinfo : EIATTR_KPARAM_INFO
	.align		4
.L_17:
        /*0038*/ 	.byte	0x04, 0x17
        /*003a*/ 	.short	(.L_19 - .L_18)
.L_18:
        /*003c*/ 	.word	0x00000000
        /*0040*/ 	.short	0x0003
        /*0042*/ 	.short	0x0018
        /*0044*/ 	.byte	0x00, 0xf4, 0x21, 0x00


	//----- nvinfo : EIATTR_KPARAM_INFO
	.align		4
.L_19:
        /*0048*/ 	.byte	0x04, 0x17
        /*004a*/ 	.short	(.L_21 - .L_20)
.L_20:
        /*004c*/ 	.word	0x00000000
        /*0050*/ 	.short	0x0002
        /*0052*/ 	.short	0x0010
        /*0054*/ 	.byte	0x00, 0xf4, 0x21, 0x00


	//----- nvinfo : EIATTR_KPARAM_INFO
	.align		4
.L_21:
        /*0058*/ 	.byte	0x04, 0x17
        /*005a*/ 	.short	(.L_23 - .L_22)
.L_22:
        /*005c*/ 	.word	0x00000000
        /*0060*/ 	.short	0x0001
        /*0062*/ 	.short	0x0008
        /*0064*/ 	.byte	0x00, 0xf4, 0x21, 0x00


	//----- nvinfo : EIATTR_KPARAM_INFO
	.align		4
.L_23:
        /*0068*/ 	.byte	0x04, 0x17
        /*006a*/ 	.short	(.L_25 - .L_24)
.L_24:
        /*006c*/ 	.word	0x00000000
        /*0070*/ 	.short	0x0000
        /*0072*/ 	.short	0x0000
        /*0074*/ 	.byte	0x00, 0xf4, 0x21, 0x00


	//----- nvinfo : EIATTR_SPARSE_MMA_MASK
	.align		4
.L_25:
        /*0078*/ 	.byte	0x03, 0x50
        /*007a*/ 	.short	0x0000


	//----- nvinfo : EIATTR_MAXREG_COUNT
	.align		4
        /*007c*/ 	.byte	0x03, 0x1b
        /*007e*/ 	.short	0x00ff


	//----- nvinfo : EIATTR_EXIT_INSTR_OFFSETS
	.align		4
        /*0080*/ 	.byte	0x04, 0x1c
        /*0082*/ 	.short	(.L_27 - .L_26)


	//   ....[0]....
.L_26:
        /*0084*/ 	.word	0x00000380


	//----- nvinfo : EIATTR_REQNTID
	.align		4
.L_27:
        /*0088*/ 	.byte	0x04, 0x10
        /*008a*/ 	.short	(.L_29 - .L_28)
.L_28:
        /*008c*/ 	.word	0x00000080
        /*0090*/ 	.word	0x00000001
        /*0094*/ 	.word	0x00000001


	//----- nvinfo : EIATTR_CBANK_PARAM_SIZE
	.align		4
.L_29:
        /*0098*/ 	.byte	0x03, 0x19
        /*009a*/ 	.short	0x0034


	//----- nvinfo : EIATTR_PARAM_CBANK
	.align		4
        /*009c*/ 	.byte	0x04, 0x0a
        /*009e*/ 	.short	(.L_31 - .L_30)
	.align		4
.L_30:
        /*00a0*/ 	.word	index@(.nv.constant0.triton_poi_fused__native_batch_norm_legit_no_training_24)
        /*00a4*/ 	.short	0x0210
        /*00a6*/ 	.short	0x0034


	//----- nvinfo : EIATTR_SW_WAR
	.align		4
.L_31:
        /*00a8*/ 	.byte	0x04, 0x36
        /*00aa*/ 	.short	(.L_33 - .L_32)
.L_32:
        /*00ac*/ 	.word	0x00000008
.L_33:


//--------------------- .nv.callgraph             --------------------------
	.section	.nv.callgraph,"",@"SHT_CUDA_CALLGRAPH"
	.align	4
	.sectionentsize	8
	.align		4
        /*0000*/ 	.word	0x00000000
	.align		4
        /*0004*/ 	.word	0xffffffff
	.align		4
        /*0008*/ 	.word	0x00000000
	.align		4
        /*000c*/ 	.word	0xfffffffe
	.align		4
        /*0010*/ 	.word	0x00000000
	.align		4
        /*0014*/ 	.word	0xfffffffd
	.align		4
        /*0018*/ 	.word	0x00000000
	.align		4
        /*001c*/ 	.word	0xfffffffc


//--------------------- .nv.constant4             --------------------------
	.section	.nv.constant4,"a",@progbits
	.align	8
	.align		8
.nv.constant4:
        /*0000*/ 	.dword	_$_str
	.align		8
        /*0008*/ 	.dword	_$_str_$_2


//--------------------- .text.triton_poi_fused__native_batch_norm_legit_no_training_24 --------------------------
	.section	.text.triton_poi_fused__native_batch_norm_legit_no_training_24,"ax",@progbits
	.align	128
        .global         triton_poi_fused__native_batch_norm_legit_no_training_24
        .type           triton_poi_fused__native_batch_norm_legit_no_training_24,@function
        .size           triton_poi_fused__native_batch_norm_legit_no_training_24,(.L_x_1 - triton_poi_fused__native_batch_norm_legit_no_training_24)
        .other          triton_poi_fused__native_batch_norm_legit_no_training_24,@"STO_CUDA_ENTRY STV_DEFAULT"
triton_poi_fused__native_batch_norm_legit_no_training_24:
.text.triton_poi_fused__native_batch_norm_legit_no_training_24:
[----:B------:R-:W-:Y:S01]  /*0000*/  LDC R1, c[0x0][0x28] ;  /* 0x00000a00ff017b82 */ /* 0x000fe20000000800 */
[----:B------:R-:W1:Y:S07]  /*0010*/  S2R R0, SR_TID.X ;  /* 0x0000000000007919 */ /* 0x000e6e0000002100 */
[----:B------:R-:W2:Y:S01]  /*0020*/  LDC.64 R2, c[0x0][0x220] ;  /* 0x00008800ff027b82 */ /* 0x000ea20000000a00 */
[----:B------:R-:W-:Y:S01]  /*0030*/  ULDC.64 UR4, c[0x0][0x208] ;  /* 0x0000820000047ab9 */ /* 0x000fe20000000a00 */
[----:B------:R-:W3:Y:S06]  /*0040*/  S2R R5, SR_CTAID.X ;  /* 0x0000000000057919 */ /* 0x000eec0000002500 */
[----:B------:R-:W4:Y:S08]  /*0050*/  LDC.64 R6, c[0x0][0x218] ;  /* 0x00008600ff067b82 */ /* 0x000f300000000a00 */
[----:B------:R-:W5:Y:S08]  /*0060*/  LDC.64 R8, c[0x0][0x228] ;  /* 0x00008a00ff087b82 */ /* 0x000f700000000a00 */
[----:B------:R-:W5:Y:S01]  /*0070*/  LDC.64 R10, c[0x0][0x230] ;  /* 0x00008c00ff0a7b82 */ /* 0x000f620000000a00 */
[----:B-1----:R-:W-:-:S04]  /*0080*/  SHF.L.U32 R0, R0, 0x1, RZ ;  /* 0x0000000100007819 */ /* 0x002fc800000006ff */
[----:B------:R-:W-:-:S04]  /*0090*/  LOP3.LUT R0, R0, 0xfe, RZ, 0xc0, !PT ;  /* 0x000000fe00007812 */ /* 0x000fc800078ec0ff */
[----:B---3--:R-:W-:-:S05]  /*00a0*/  LEA R0, R5, R0, 0x8 ;  /* 0x0000000005007211 */ /* 0x008fca00078e40ff */
[----:B------:R-:W-:-:S05]  /*00b0*/  IMAD.HI R4, R0, 0x2aaaaaab, RZ ;  /* 0x2aaaaaab00047827 */ /* 0x000fca00078e02ff */
[----:B------:R-:W-:-:S04]  /*00c0*/  SHF.R.U32.HI R5, RZ, 0x1f, R4 ;  /* 0x0000001fff057819 */ /* 0x000fc80000011604 */
[----:B------:R-:W-:-:S05]  /*00d0*/  LEA.HI R5, R4, R5, RZ, 0x18 ;  /* 0x0000000504057211 */ /* 0x000fca00078fc0ff */
[----:B------:R-:W-:Y:S02]  /*00e0*/  IMAD R13, R5, -0x600, R0 ;  /* 0xfffffa00050d7824 */ /* 0x000fe400078e0200 */
[----:B------:R-:W1:Y:S02]  /*00f0*/  LDC.64 R4, c[0x0][0x210] ;  /* 0x00008400ff047b82 */ /* 0x000e640000000a00 */
[----:B--2---:R-:W-:-:S06]  /*0100*/  IMAD.WIDE R2, R13, 0x4, R2 ;  /* 0x000000040d027825 */ /* 0x004fcc00078e0202 */
[----:B------:R-:W2:Y:S01]  /*0110*/  LDG.E.EL.64 R2, desc[UR4][R2.64] ;  /* 0x0000000402027981 */ /* 0x000ea2000c2e1b00 */
[----:B----4-:R-:W-:-:S06]  /*0120*/  IMAD.WIDE R6, R13, 0x4, R6 ;  /* 0x000000040d067825 */ /* 0x010fcc00078e0206 */
[----:B------:R-:W3:Y:S01]  /*0130*/  LDG.E.EL.64 R6, desc[UR4][R6.64] ;  /* 0x0000000406067981 */ /* 0x000ee2000c2e1b00 */
[----:B-1----:R-:W-:-:S06]  /*0140*/  IMAD.WIDE R4, R0, 0x4, R4 ;  /* 0x0000000400047825 */ /* 0x002fcc00078e0204 */
[----:B------:R-:W3:Y:S01]  /*0150*/  LDG.E.64 R4, desc[UR4][R4.64] ;  /* 0x0000000404047981 */ /* 0x000ee2000c1e1b00 */
[----:B-----5:R-:W-:-:S04]  /*0160*/  IMAD.WIDE R8, R13, 0x4, R8 ;  /* 0x000000040d087825 */ /* 0x020fc800078e0208 */
[----:B0-----:R-:W-:Y:S02]  /*0170*/  IMAD.WIDE R10, R13, 0x4, R10 ;  /* 0x000000040d0a7825 */ /* 0x001fe400078e020a */
[----:B------:R-:W4:Y:S04]  /*0180*/  LDG.E.EL.64 R8, desc[UR4][R8.64] ;  /* 0x0000000408087981 */ /* 0x000f28000c2e1b00 */
[----:B------:R-:W4:Y:S01]  /*0190*/  LDG.E.EL.64 R10, desc[UR4][R10.64] ;  /* 0x000000040a0a7981 */ /* 0x000f22000c2e1b00 */
[----:B------:R-:W-:Y:S01]  /*01a0*/  HFMA2.MMA R15, -RZ, RZ, 1.625, 0 ;  /* 0x3e800000ff0f7435 */ /* 0x000fe200000001ff */
[----:B--2---:R-:W-:Y:S01]  /*01b0*/  FADD R2, R2, 9.9999997473787516356e-06 ;  /* 0x3727c5ac02027421 */ /* 0x004fe20000000000 */
[----:B------:R-:W-:-:S03]  /*01c0*/  FADD R12, R3, 9.9999997473787516356e-06 ;  /* 0x3727c5ac030c7421 */ /* 0x000fc60000000000 */
[----:B------:R0:W1:Y:S08]  /*01d0*/  MUFU.SQRT R13, R2 ;  /* 0x00000002000d7308 */ /* 0x0000700000002000 */
[----:B------:R-:W2:Y:S01]  /*01e0*/  MUFU.SQRT R14, R12 ;  /* 0x0000000c000e7308 */ /* 0x000ea20000002000 */
[----:B0-----:R-:W0:Y:S01]  /*01f0*/  LDC.64 R2, c[0x0][0x238] ;  /* 0x00008e00ff027b82 */ /* 0x001e220000000a00 */
[----:B-1----:R-:W-:-:S02]  /*0200*/  FSETP.GT.AND P0, PT, R13, 8.50705917302346158658e+37, PT ;  /* 0x7e8000000d00780b */ /* 0x002fc40003f04000 */
[----:B------:R-:W-:Y:S02]  /*0210*/  FSETP.GEU.AND P2, PT, R13, 1.175494350822287508e-38, PT ;  /* 0x008000000d00780b */ /* 0x000fe40003f4e000 */
[C---:B--2---:R-:W-:Y:S02]  /*0220*/  FSETP.GT.AND P1, PT, R14.reuse, 8.50705917302346158658e+37, PT ;  /* 0x7e8000000e00780b */ /* 0x044fe40003f24000 */
[----:B------:R-:W-:-:S07]  /*0230*/  FSETP.GEU.AND P3, PT, R14, 1.175494350822287508e-38, PT ;  /* 0x008000000e00780b */ /* 0x000fce0003f6e000 */
[----:B------:R-:W-:-:S04]  /*0240*/  @P0 FMUL R13, R13, 0.25 ;  /* 0x3e8000000d0d0820 */ /* 0x000fc80000400000 */
[----:B------:R-:W-:Y:S01]  /*0250*/  @!P2 FMUL R13, R13, 16777216 ;  /* 0x4b8000000d0da820 */ /* 0x000fe20000400000 */
[----:B------:R-:W-:-:S04]  /*0260*/  @P1 FMUL R14, R14, 0.25 ;  /* 0x3e8000000e0e1820 */ /* 0x000fc80000400000 */
[----:B------:R-:W-:Y:S01]  /*0270*/  @!P3 FMUL R14, R14, 16777216 ;  /* 0x4b8000000e0eb820 */ /* 0x000fe20000400000 */
[----:B------:R-:W1:Y:S01]  /*0280*/  MUFU.RCP R13, R13 ;  /* 0x0000000d000d7308 */ /* 0x000e620000001000 */
[----:B------:R-:W-:-:S07]  /*0290*/  FSEL R12, R15, 1, P0 ;  /* 0x3f8000000f0c7808 */ /* 0x000fce0000000000 */
[----:B------:R-:W2:Y:S01]  /*02a0*/  MUFU.RCP R14, R14 ;  /* 0x0000000e000e7308 */ /* 0x000ea20000001000 */
[----:B------:R-:W-:Y:S01]  /*02b0*/  FSEL R15, R15, 1, P1 ;  /* 0x3f8000000f0f7808 */ /* 0x000fe20000800000 */
[----:B------:R-:W-:Y:S01]  /*02c0*/  @!P2 FMUL R12, R12, 16777216 ;  /* 0x4b8000000c0ca820 */ /* 0x000fe20000400000 */
[----:B---3--:R-:W-:-:S03]  /*02d0*/  FADD R4, R4, -R6 ;  /* 0x8000000604047221 */ /* 0x008fc60000000000 */
[----:B------:R-:W-:Y:S01]  /*02e0*/  @!P3 FMUL R15, R15, 16777216 ;  /* 0x4b8000000f0fb820 */ /* 0x000fe20000400000 */
[----:B------:R-:W-:Y:S01]  /*02f0*/  FADD R5, R5, -R7 ;  /* 0x8000000705057221 */ /* 0x000fe20000000000 */
[----:B-1----:R-:W-:Y:S02]  /*0300*/  FMUL R13, R13, R12 ;  /* 0x0000000c0d0d7220 */ /* 0x002fe40000400000 */
[----:B--2---:R-:W-:Y:S02]  /*0310*/  FMUL R6, R14, R15 ;  /* 0x0000000f0e067220 */ /* 0x004fe40000400000 */
[----:B------:R-:W-:Y:S02]  /*0320*/  FMUL R13, R4, R13 ;  /* 0x0000000d040d7220 */ /* 0x000fe40000400000 */
[----:B------:R-:W-:Y:S01]  /*0330*/  FMUL R6, R5, R6 ;  /* 0x0000000605067220 */ /* 0x000fe20000400000 */
[----:B0-----:R-:W-:-:S04]  /*0340*/  IMAD.WIDE R2, R0, 0x4, R2 ;  /* 0x0000000400027825 */ /* 0x001fc800078e0202 */
[----:B----4-:R-:W-:Y:S01]  /*0350*/  FFMA R8, R8, R13, R10 ;  /* 0x0000000d08087223 */ /* 0x010fe2000000000a */
[----:B------:R-:W-:-:S05]  /*0360*/  FFMA R9, R9, R6, R11 ;  /* 0x0000000609097223 */ /* 0x000fca000000000b */
[----:B------:R-:W-:Y:S01]  /*0370*/  STG.E.64 desc[UR4][R2.64], R8 ;  /* 0x0000000802007986 */ /* 0x000fe2000c101b04 */
[----:B------:R-:W-:Y:S05]  /*0380*/  EXIT ;  /* 0x000000000000794d */ /* 0x000fea0003800000 */
.L_x_0:
[----:B------:R-:W-:-:S00]  /*0390*/  BRA `(.L_x_0) ;  /* 0xfffffffc00fc7947 */ /* 0x000fc0000383ffff */
[----:B------:R-:W-:-:S00]  /*03a0*/  NOP ;  /* 0x0000000000007918 */ /* 0x000fc00000000000 */
        /* <DEDUP_REMOVED lines=13> */
.L_x_1:


//--------------------- .nv.global.init           --------------------------
	.section	.nv.global.init,"aw",@progbits
.nv.global.init:
	.type		_$_str,@object
	.size		_$_str,(_$_str_$_2 - _$_str)
_$_str:
        /*0000*/ 	.byte	0x5f, 0x5f, 0x43, 0x55, 0x44, 0x41, 0x5f, 0x46, 0x54, 0x5a, 0x00
	.type		_$_str_$_2,@object
	.size		_$_str_$_2,(.L_1 - _$_str_$_2)
_$_str_$_2:
        /*000b*/ 	.byte	0x5f, 0x5f, 0x43, 0x55, 0x44, 0x41, 0x5f, 0x50, 0x52, 0x45, 0x43, 0x5f, 0x53, 0x51, 0x52, 0x54
        /*001b*/ 	.byte	0x00
.L_1:


//--------------------- .nv.constant0.triton_poi_fused__native_batch_norm_legit_no_training_24 --------------------------
	.section	.nv.constant0.triton_poi_fused__native_batch_norm_legit_no_training_24,"a",@progbits
	.sectionflags	@""
	.align	4
.nv.constant0.triton_poi_fused__native_batch_norm_legit_no_training_24:
	.zero		580
